	.headerflags	@"EF_CUDA_TEXMODE_UNIFIED EF_CUDA_64BIT_ADDRESS EF_CUDA_ACCELERATORS EF_CUDA_SM90 EF_CUDA_VIRTUAL_SM(EF_CUDA_SM90)"
	.elftype	@"ET_EXEC"


//--------------------- .nv.info                  --------------------------
	.section	.nv.info,"",@"SHT_CUDA_INFO"
	.align	4


	//----- nvinfo : EIATTR_REGCOUNT
	.align		4
        /*0000*/ 	.byte	0x04, 0x2f
        /*0002*/ 	.short	(.L_3 - .L_2)
	.align		4
.L_2:
        /*0004*/ 	.word	index@(triton_poi_fused__native_batch_norm_legit_no_training_hardtanh_19)
        /*0008*/ 	.word	0x00000026


	//----- nvinfo : EIATTR_MIN_STACK_SIZE
	.align		4
.L_3:
        /*000c*/ 	.byte	0x04, 0x12
        /*000e*/ 	.short	(.L_5 - .L_4)
	.align		4
.L_4:
        /*0010*/ 	.word	index@(triton_poi_fused__native_batch_norm_legit_no_training_hardtanh_19)
        /*0014*/ 	.word	0x00000000


	//----- nvinfo : EIATTR_FRAME_SIZE
	.align		4
.L_5:
        /*0018*/ 	.byte	0x04, 0x11
        /*001a*/ 	.short	(.L_7 - .L_6)
	.align		4
.L_6:
        /*001c*/ 	.word	index@(triton_poi_fused__native_batch_norm_legit_no_training_hardtanh_19)
        /*0020*/ 	.word	0x00000000


	//----- nvinfo : EIATTR_MIN_STACK_SIZE
	.align		4
.L_7:
        /*0024*/ 	.byte	0x04, 0x12
        /*0026*/ 	.short	(.L_9 - .L_8)
	.align		4
.L_8:
        /*0028*/ 	.word	index@(triton_poi_fused__native_batch_norm_legit_no_training_hardtanh_19)
        /*002c*/ 	.word	0x00000000
.L_9:


//--------------------- .nv.info.triton_poi_fused__native_batch_norm_legit_no_training_hardtanh_19 --------------------------
	.section	.nv.info.triton_poi_fused__native_batch_norm_legit_no_training_hardtanh_19,"",@"SHT_CUDA_INFO"
	.sectionflags	@""
	.align	4


	//----- nvinfo : EIATTR_CUDA_API_VERSION
	.align		4
        /*0000*/ 	.byte	0x04, 0x37
        /*0002*/ 	.short	(.L_11 - .L_10)
.L_10:
        /*0004*/ 	.word	0x0000007c


	//----- nvinfo : EIATTR_KPARAM_INFO
	.align		4
.L_11:
        /*0008*/ 	.byte	0x04, 0x17
        /*000a*/ 	.short	(.L_13 - .L_12)
.L_12:
        /*000c*/ 	.word	0x00000000
        /*0010*/ 	.short	0x0006
        /*0012*/ 	.short	0x0030
        /*0014*/ 	.byte	0x00, 0xf0, 0x11, 0x00


	//----- nvinfo : EIATTR_KPARAM_INFO
	.align		4
.L_13:
        /*0018*/ 	.byte	0x04, 0x17
        /*001a*/ 	.short	(.L_15 - .L_14)
.L_14:
        /*001c*/ 	.word	0x00000000
        /*0020*/ 	.short	0x0005
        /*0022*/ 	.short	0x0028
        /*0024*/ 	.byte	0x00, 0xf4, 0x21, 0x00


	//----- nvinfo : EIATTR_KPARAM_INFO
	.align		4
.L_15:
        /*0028*/ 	.byte	0x04, 0x17
        /*002a*/ 	.short	(.L_17 - .L_16)
.L_16:
        /*002c*/ 	.word	0x00000000
        /*0030*/ 	.short	0x0004
        /*0032*/ 	.short	0x0020
        /*0034*/ 	.byte	0x00, 0xf4, 0x21, 0x00


	//----- nvinfo : EIATTR_KPARAM_INFO
	.align		4
.L_17:
        /*0038*/ 	.byte	0x04, 0x17
        /*003a*/ 	.short	(.L_19 - .L_18)
.L_18:
        /*003c*/ 	.word	0x00000000
        /*0040*/ 	.short	0x0003
        /*0042*/ 	.short	0x0018
        /*0044*/ 	.byte	0x00, 0xf4, 0x21, 0x00


	//----- nvinfo : EIATTR_KPARAM_INFO
	.align		4
.L_19:
        /*0048*/ 	.byte	0x04, 0x17
        /*004a*/ 	.short	(.L_21 - .L_20)
.L_20:
        /*004c*/ 	.word	0x00000000
        /*0050*/ 	.short	0x0002
        /*0052*/ 	.short	0x0010
        /*0054*/ 	.byte	0x00, 0xf4, 0x21, 0x00


	//----- nvinfo : EIATTR_KPARAM_INFO
	.align		4
.L_21:
        /*0058*/ 	.byte	0x04, 0x17
        /*005a*/ 	.short	(.L_23 - .L_22)
.L_22:
        /*005c*/ 	.word	0x00000000
        /*0060*/ 	.short	0x0001
        /*0062*/ 	.short	0x0008
        /*0064*/ 	.byte	0x00, 0xf4, 0x21, 0x00


	//----- nvinfo : EIATTR_KPARAM_INFO
	.align		4
.L_23:
        /*0068*/ 	.byte	0x04, 0x17
        /*006a*/ 	.short	(.L_25 - .L_24)
.L_24:
        /*006c*/ 	.word	0x00000000
        /*0070*/ 	.short	0x0000
        /*0072*/ 	.short	0x0000
        /*0074*/ 	.byte	0x00, 0xf4, 0x21, 0x00


	//----- nvinfo : EIATTR_SPARSE_MMA_MASK
	.align		4
.L_25:
        /*0078*/ 	.byte	0x03, 0x50
        /*007a*/ 	.short	0x0000


	//----- nvinfo : EIATTR_MAXREG_COUNT
	.align		4
        /*007c*/ 	.byte	0x03, 0x1b
        /*007e*/ 	.short	0x00ff


	//----- nvinfo : EIATTR_EXIT_INSTR_OFFSETS
	.align		4
        /*0080*/ 	.byte	0x04, 0x1c
        /*0082*/ 	.short	(.L_27 - .L_26)


	//   ....[0]....
.L_26:
        /*0084*/ 	.word	0x00000bd0


	//----- nvinfo : EIATTR_REQNTID
	.align		4
.L_27:
        /*0088*/ 	.byte	0x04, 0x10
        /*008a*/ 	.short	(.L_29 - .L_28)
.L_28:
        /*008c*/ 	.word	0x00000080
        /*0090*/ 	.word	0x00000001
        /*0094*/ 	.word	0x00000001


	//----- nvinfo : EIATTR_CBANK_PARAM_SIZE
	.align		4
.L_29:
        /*0098*/ 	.byte	0x03, 0x19
        /*009a*/ 	.short	0x0034


	//----- nvinfo : EIATTR_PARAM_CBANK
	.align		4
        /*009c*/ 	.byte	0x04, 0x0a
        /*009e*/ 	.short	(.L_31 - .L_30)
	.align		4
.L_30:
        /*00a0*/ 	.word	index@(.nv.constant0.triton_poi_fused__native_batch_norm_legit_no_training_hardtanh_19)
        /*00a4*/ 	.short	0x0210
        /*00a6*/ 	.short	0x0034


	//----- nvinfo : EIATTR_SW_WAR
	.align		4
.L_31:
        /*00a8*/ 	.byte	0x04, 0x36
        /*00aa*/ 	.short	(.L_33 - .L_32)
.L_32:
        /*00ac*/ 	.word	0x00000008
.L_33:


//--------------------- .nv.callgraph             --------------------------
	.section	.nv.callgraph,"",@"SHT_CUDA_CALLGRAPH"
	.align	4
	.sectionentsize	8
	.align		4
        /*0000*/ 	.word	0x00000000
	.align		4
        /*0004*/ 	.word	0xffffffff
	.align		4
        /*0008*/ 	.word	0x00000000
	.align		4
        /*000c*/ 	.word	0xfffffffe
	.align		4
        /*0010*/ 	.word	0x00000000
	.align		4
        /*0014*/ 	.word	0xfffffffd
	.align		4
        /*0018*/ 	.word	0x00000000
	.align		4
        /*001c*/ 	.word	0xfffffffc


//--------------------- .nv.constant4             --------------------------
	.section	.nv.constant4,"a",@progbits
	.align	8
	.align		8
.nv.constant4:
        /*0000*/ 	.dword	_$_str
	.align		8
        /*0008*/ 	.dword	_$_str_$_2


//--------------------- .text.triton_poi_fused__native_batch_norm_legit_no_training_hardtanh_19 --------------------------
	.section	.text.triton_poi_fused__native_batch_norm_legit_no_training_hardtanh_19,"ax",@progbits
	.align	128
        .global         triton_poi_fused__native_batch_norm_legit_no_training_hardtanh_19
        .type           triton_poi_fused__native_batch_norm_legit_no_training_hardtanh_19,@function
        .size           triton_poi_fused__native_batch_norm_legit_no_training_hardtanh_19,(.L_x_1 - triton_poi_fused__native_batch_norm_legit_no_training_hardtanh_19)
        .other          triton_poi_fused__native_batch_norm_legit_no_training_hardtanh_19,@"STO_CUDA_ENTRY STV_DEFAULT"
triton_poi_fused__native_batch_norm_legit_no_training_hardtanh_19:
.text.triton_poi_fused__native_batch_norm_legit_no_training_hardtanh_19:
[----:B------:R-:W-:Y:S01]  /*0000*/  LDC R1, c[0x0][0x28] ;  /* 0x00000a00ff017b82 */ /* 0x000fe20000000800 */
[----:B------:R-:W1:Y:S07]  /*0010*/  S2R R0, SR_TID.X ;  /* 0x0000000000007919 */ /* 0x000e6e0000002100 */
[----:B------:R-:W2:Y:S01]  /*0020*/  LDC.64 R16, c[0x0][0x220] ;  /* 0x00008800ff107b82 */ /* 0x000ea20000000a00 */
[----:B------:R-:W-:Y:S01]  /*0030*/  ULDC.64 UR4, c[0x0][0x208] ;  /* 0x0000820000047ab9 */ /* 0x000fe20000000a00 */
[----:B------:R-:W3:Y:S06]  /*0040*/  S2R R3, SR_CTAID.X ;  /* 0x0000000000037919 */ /* 0x000eec0000002500 */
[----:B------:R-:W4:Y:S08]  /*0050*/  LDC.64 R20, c[0x0][0x218] ;  /* 0x00008600ff147b82 */ /* 0x000f300000000a00 */
[----:B------:R-:W5:Y:S08]  /*0060*/  LDC.64 R22, c[0x0][0x210] ;  /* 0x00008400ff167b82 */ /* 0x000f700000000a00 */
[----:B------:R-:W5:Y:S01]  /*0070*/  LDC.64 R32, c[0x0][0x230] ;  /* 0x00008c00ff207b82 */ /* 0x000f620000000a00 */
[----:B-1----:R-:W-:-:S04]  /*0080*/  SHF.L.U32 R0, R0, 0x2, RZ ;  /* 0x0000000200007819 */ /* 0x002fc800000006ff */
[----:B------:R-:W-:-:S04]  /*0090*/  LOP3.LUT R0, R0, 0x1fc, RZ, 0xc0, !PT ;  /* 0x000001fc00007812 */ /* 0x000fc800078ec0ff */
[----:B---3--:R-:W-:-:S05]  /*00a0*/  LEA R2, R3, R0, 0xa ;  /* 0x0000000003027211 */ /* 0x008fca00078e50ff */
[----:B------:R-:W-:-:S05]  /*00b0*/  IMAD.HI R0, R2, 0x38e38e39, RZ ;  /* 0x38e38e3902007827 */ /* 0x000fca00078e02ff */
[----:B------:R-:W-:-:S04]  /*00c0*/  SHF.R.U32.HI R3, RZ, 0x1f, R0 ;  /* 0x0000001fff037819 */ /* 0x000fc80000011600 */
[----:B------:R-:W-:-:S05]  /*00d0*/  LEA.HI.SX32 R3, R0, R3, 0x19 ;  /* 0x0000000300037211 */ /* 0x000fca00078fcaff */
[----:B------:R-:W-:-:S04]  /*00e0*/  IMAD R19, R3, -0x240, R2 ;  /* 0xfffffdc003137824 */ /* 0x000fc800078e0202 */
[----:B--2---:R-:W-:-:S06]  /*00f0*/  IMAD.WIDE R12, R19, 0x4, R16 ;  /* 0x00000004130c7825 */ /* 0x004fcc00078e0210 */
[----:B------:R-:W2:Y:S01]  /*0100*/  LDG.E.EL.128 R12, desc[UR4][R12.64] ;  /* 0x000000040c0c7981 */ /* 0x000ea2000c2e1d00 */
[----:B------:R-:W-:Y:S01]  /*0110*/  IADD3 R3, R2, 0x200, RZ ;  /* 0x0000020002037810 */ /* 0x000fe20007ffe0ff */
[----:B----4-:R-:W-:-:S04]  /*0120*/  IMAD.WIDE R8, R19, 0x4, R20 ;  /* 0x0000000413087825 */ /* 0x010fc800078e0214 */
[----:B------:R-:W-:Y:S02]  /*0130*/  IMAD.HI R0, R3, 0x38e38e39, RZ ;  /* 0x38e38e3903007827 */ /* 0x000fe400078e02ff */
[----:B------:R-:W3:Y:S02]  /*0140*/  LDG.E.EL.128 R8, desc[UR4][R8.64] ;  /* 0x0000000408087981 */ /* 0x000ee4000c2e1d00 */
[----:B-----5:R-:W-:Y:S01]  /*0150*/  IMAD.WIDE R22, R2, 0x4, R22 ;  /* 0x0000000402167825 */ /* 0x020fe200078e0216 */
[----:B------:R-:W-:-:S04]  /*0160*/  SHF.R.U32.HI R25, RZ, 0x1f, R0 ;  /* 0x0000001fff197819 */ /* 0x000fc80000011600 */
[----:B------:R-:W3:Y:S01]  /*0170*/  LDG.E.128 R4, desc[UR4][R22.64] ;  /* 0x0000000416047981 */ /* 0x000ee2000c1e1d00 */
[----:B------:R-:W-:-:S03]  /*0180*/  LEA.HI.SX32 R0, R0, R25, 0x19 ;  /* 0x0000001900007211 */ /* 0x000fc600078fcaff */
[----:B------:R1:W4:Y:S02]  /*0190*/  LDG.E.128 R28, desc[UR4][R22.64+0x800] ;  /* 0x00080004161c7981 */ /* 0x000324000c1e1d00 */
[----:B------:R-:W-:-:S04]  /*01a0*/  IMAD R3, R0, -0x240, R3 ;  /* 0xfffffdc000037824 */ /* 0x000fc800078e0203 */
[----:B------:R-:W-:Y:S01]  /*01b0*/  IMAD.WIDE R24, R3, 0x4, R20 ;  /* 0x0000000403187825 */ /* 0x000fe200078e0214 */
[----:B-1----:R-:W1:Y:S05]  /*01c0*/  LDC.64 R22, c[0x0][0x228] ;  /* 0x00008a00ff167b82 */ /* 0x002e6a0000000a00 */
[----:B------:R-:W4:Y:S01]  /*01d0*/  LDG.E.EL.128 R24, desc[UR4][R24.64] ;  /* 0x0000000418187981 */ /* 0x000f22000c2e1d00 */
[----:B------:R-:W-:Y:S01]  /*01e0*/  HFMA2.MMA R0, -RZ, RZ, 1.625, 0 ;  /* 0x3e800000ff007435 */ /* 0x000fe200000001ff */
[----:B-1----:R-:W-:-:S04]  /*01f0*/  IMAD.WIDE R34, R19, 0x4, R22 ;  /* 0x0000000413227825 */ /* 0x002fc800078e0216 */
[----:B--2---:R-:W-:Y:S01]  /*0200*/  FADD R18, R12, 9.9999997473787516356e-06 ;  /* 0x3727c5ac0c127421 */ /* 0x004fe20000000000 */
[----:B------:R-:W-:-:S05]  /*0210*/  FADD R20, R13, 9.9999997473787516356e-06 ;  /* 0x3727c5ac0d147421 */ /* 0x000fca0000000000 */
[----:B------:R-:W1:Y:S01]  /*0220*/  MUFU.SQRT R18, R18 ;  /* 0x0000001200127308 */ /* 0x000e620000002000 */
[----:B------:R-:W-:-:S07]  /*0230*/  FADD R14, R14, 9.9999997473787516356e-06 ;  /* 0x3727c5ac0e0e7421 */ /* 0x000fce0000000000 */
[----:B------:R-:W2:Y:S01]  /*0240*/  MUFU.SQRT R20, R20 ;  /* 0x0000001400147308 */ /* 0x000ea20000002000 */
[----:B------:R-:W-:-:S07]  /*0250*/  FADD R15, R15, 9.9999997473787516356e-06 ;  /* 0x3727c5ac0f0f7421 */ /* 0x000fce0000000000 */
[----:B------:R-:W5:Y:S01]  /*0260*/  MUFU.SQRT R12, R14 ;  /* 0x0000000e000c7308 */ /* 0x000f620000002000 */
[----:B-1----:R-:W-:-:S07]  /*0270*/  FSETP.GT.AND P6, PT, R18, 8.50705917302346158658e+37, PT ;  /* 0x7e8000001200780b */ /* 0x002fce0003fc4000 */
[----:B------:R-:W1:Y:S01]  /*0280*/  MUFU.SQRT R13, R15 ;  /* 0x0000000f000d7308 */ /* 0x000e620000002000 */
[----:B--2---:R-:W-:Y:S02]  /*0290*/  FSETP.GT.AND P5, PT, R20, 8.50705917302346158658e+37, PT ;  /* 0x7e8000001400780b */ /* 0x004fe40003fa4000 */
[----:B------:R-:W-:Y:S02]  /*02a0*/  FSETP.GEU.AND P4, PT, R18, 1.175494350822287508e-38, PT ;  /* 0x008000001200780b */ /* 0x000fe40003f8e000 */
[----:B------:R-:W-:Y:S02]  /*02b0*/  FSETP.GEU.AND P3, PT, R20, 1.175494350822287508e-38, PT ;  /* 0x008000001400780b */ /* 0x000fe40003f6e000 */
[----:B-----5:R-:W-:Y:S01]  /*02c0*/  FSETP.GT.AND P2, PT, R12, 8.50705917302346158658e+37, PT ;  /* 0x7e8000000c00780b */ /* 0x020fe20003f44000 */
[----:B------:R-:W-:Y:S01]  /*02d0*/  @P6 FMUL R18, R18, 0.25 ;  /* 0x3e80000012126820 */ /* 0x000fe20000400000 */
[----:B---3--:R-:W-:Y:S01]  /*02e0*/  FADD R4, R4, -R8 ;  /* 0x8000000804047221 */ /* 0x008fe20000000000 */
[----:B------:R-:W-:-:S02]  /*02f0*/  FSETP.GEU.AND P0, PT, R12, 1.175494350822287508e-38, PT ;  /* 0x008000000c00780b */ /* 0x000fc40003f0e000 */
[----:B------:R-:W-:Y:S02]  /*0300*/  FSEL R8, R0, 1, P6 ;  /* 0x3f80000000087808 */ /* 0x000fe40003000000 */
[----:B------:R-:W-:Y:S01]  /*0310*/  @P5 FMUL R20, R20, 0.25 ;  /* 0x3e80000014145820 */ /* 0x000fe20000400000 */
[C---:B-1----:R-:W-:Y:S01]  /*0320*/  FSETP.GT.AND P1, PT, R13.reuse, 8.50705917302346158658e+37, PT ;  /* 0x7e8000000d00780b */ /* 0x042fe20003f24000 */
[----:B------:R-:W-:Y:S01]  /*0330*/  @!P4 FMUL R18, R18, 16777216 ;  /* 0x4b8000001212c820 */ /* 0x000fe20000400000 */
[----:B------:R-:W-:Y:S01]  /*0340*/  FSETP.GEU.AND P6, PT, R13, 1.175494350822287508e-38, PT ;  /* 0x008000000d00780b */ /* 0x000fe20003fce000 */
[----:B------:R-:W-:Y:S01]  /*0350*/  @!P3 FMUL R20, R20, 16777216 ;  /* 0x4b8000001414b820 */ /* 0x000fe20000400000 */
[----:B------:R-:W-:Y:S02]  /*0360*/  FADD R5, R5, -R9 ;  /* 0x8000000905057221 */ /* 0x000fe40000000000 */
[----:B------:R-:W1:Y:S01]  /*0370*/  MUFU.RCP R9, R18 ;  /* 0x0000001200097308 */ /* 0x000e620000001000 */
[----:B------:R-:W-:Y:S01]  /*0380*/  @P2 FMUL R12, R12, 0.25 ;  /* 0x3e8000000c0c2820 */ /* 0x000fe20000400000 */
[----:B------:R-:W-:-:S06]  /*0390*/  FADD R7, R7, -R11 ;  /* 0x8000000b07077221 */ /* 0x000fcc0000000000 */
[----:B------:R-:W2:Y:S01]  /*03a0*/  MUFU.RCP R20, R20 ;  /* 0x0000001400147308 */ /* 0x000ea20000001000 */
[----:B------:R-:W-:Y:S01]  /*03b0*/  @P1 FMUL R13, R13, 0.25 ;  /* 0x3e8000000d0d1820 */ /* 0x000fe20000400000 */
[----:B------:R-:W-:Y:S01]  /*03c0*/  @!P0 FMUL R12, R12, 16777216 ;  /* 0x4b8000000c0c8820 */ /* 0x000fe20000400000 */
[----:B------:R-:W-:Y:S01]  /*03d0*/  FSEL R11, R0, 1, P5 ;  /* 0x3f800000000b7808 */ /* 0x000fe20002800000 */
[----:B----4-:R-:W-:Y:S01]  /*03e0*/  FADD R29, R29, -R25 ;  /* 0x800000191d1d7221 */ /* 0x010fe20000000000 */
[----:B------:R-:W-:Y:S01]  /*03f0*/  @!P6 FMUL R13, R13, 16777216 ;  /* 0x4b8000000d0de820 */ /* 0x000fe20000400000 */
[----:B------:R-:W-:Y:S01]  /*0400*/  FADD R24, R28, -R24 ;  /* 0x800000181c187221 */ /* 0x000fe20000000000 */
[----:B------:R-:W-:Y:S01]  /*0410*/  @!P4 FMUL R8, R8, 16777216 ;  /* 0x4b8000000808c820 */ /* 0x000fe20000400000 */
[----:B------:R-:W3:Y:S01]  /*0420*/  MUFU.RCP R25, R12 ;  /* 0x0000000c00197308 */ /* 0x000ee20000001000 */
[----:B------:R-:W-:Y:S02]  /*0430*/  @!P3 FMUL R11, R11, 16777216 ;  /* 0x4b8000000b0bb820 */ /* 0x000fe40000400000 */
[----:B-1----:R-:W-:Y:S01]  /*0440*/  FMUL R9, R9, R8 ;  /* 0x0000000809097220 */ /* 0x002fe20000400000 */
[----:B------:R-:W-:-:S04]  /*0450*/  FSEL R8, R0, 1, P2 ;  /* 0x3f80000000087808 */ /* 0x000fc80001000000 */
[----:B------:R-:W1:Y:S01]  /*0460*/  MUFU.RCP R28, R13 ;  /* 0x0000000d001c7308 */ /* 0x000e620000001000 */
[----:B--2---:R-:W-:Y:S01]  /*0470*/  FMUL R18, R20, R11 ;  /* 0x0000000b14127220 */ /* 0x004fe20000400000 */
[----:B------:R-:W-:Y:S01]  /*0480*/  FSEL R11, R0, 1, P1 ;  /* 0x3f800000000b7808 */ /* 0x000fe20000800000 */
[----:B------:R-:W-:Y:S01]  /*0490*/  @!P0 FMUL R8, R8, 16777216 ;  /* 0x4b80000008088820 */ /* 0x000fe20000400000 */
[----:B------:R-:W-:-:S03]  /*04a0*/  FMUL R21, R9, R4 ;  /* 0x0000000409157220 */ /* 0x000fc60000400000 */
[----:B------:R-:W-:Y:S01]  /*04b0*/  @!P6 FMUL R11, R11, 16777216 ;  /* 0x4b8000000b0be820 */ /* 0x000fe20000400000 */
[----:B---3--:R-:W-:Y:S01]  /*04c0*/  FMUL R25, R25, R8 ;  /* 0x0000000819197220 */ /* 0x008fe20000400000 */
[----:B------:R-:W-:Y:S01]  /*04d0*/  FADD R6, R6, -R10 ;  /* 0x8000000a06067221 */ /* 0x000fe20000000000 */
[----:B0-----:R-:W-:-:S04]  /*04e0*/  IMAD.WIDE R8, R19, 0x4, R32 ;  /* 0x0000000413087825 */ /* 0x001fc800078e0220 */
[----:B------:R-:W-:Y:S01]  /*04f0*/  FMUL R18, R18, R5 ;  /* 0x0000000512127220 */ /* 0x000fe20000400000 */
[----:B-1----:R-:W-:Y:S01]  /*0500*/  FMUL R28, R28, R11 ;  /* 0x0000000b1c1c7220 */ /* 0x002fe20000400000 */
[----:B------:R-:W-:Y:S01]  /*0510*/  FMUL R25, R25, R6 ;  /* 0x0000000619197220 */ /* 0x000fe20000400000 */
[----:B------:R-:W2:Y:S02]  /*0520*/  LDG.E.EL.128 R8, desc[UR4][R8.64] ;  /* 0x0000000408087981 */ /* 0x000ea4000c2e1d00 */
[----:B------:R-:W-:Y:S02]  /*0530*/  FMUL R28, R28, R7 ;  /* 0x000000071c1c7220 */ /* 0x000fe40000400000 */
[----:B------:R-:W2:Y:S01]  /*0540*/  LDG.E.EL.128 R4, desc[UR4][R34.64] ;  /* 0x0000000422047981 */ /* 0x000ea2000c2e1d00 */
[----:B------:R-:W-:-:S06]  /*0550*/  IMAD.WIDE R12, R3, 0x4, R16 ;  /* 0x00000004030c7825 */ /* 0x000fcc00078e0210 */
[----:B------:R-:W3:Y:S01]  /*0560*/  LDG.E.EL.128 R12, desc[UR4][R12.64] ;  /* 0x000000040c0c7981 */ /* 0x000ee2000c2e1d00 */
[----:B------:R-:W-:-:S04]  /*0570*/  IMAD.WIDE R16, R3, 0x4, R22 ;  /* 0x0000000403107825 */ /* 0x000fc800078e0216 */
[----:B------:R-:W-:-:S04]  /*0580*/  IMAD.WIDE R22, R3, 0x4, R32 ;  /* 0x0000000403167825 */ /* 0x000fc800078e0220 */
[----:B--2---:R-:W-:Y:S01]  /*0590*/  FFMA R4, R4, R21, R8 ;  /* 0x0000001504047223 */ /* 0x004fe20000000008 */
[----:B------:R-:W-:Y:S01]  /*05a0*/  FFMA R5, R5, R18, R9 ;  /* 0x0000001205057223 */ /* 0x000fe20000000009 */
[----:B------:R-:W2:Y:S04]  /*05b0*/  LDG.E.EL.128 R20, desc[UR4][R22.64] ;  /* 0x0000000416147981 */ /* 0x000ea8000c2e1d00 */
[----:B------:R-:W2:Y:S01]  /*05c0*/  LDG.E.EL.128 R16, desc[UR4][R16.64] ;  /* 0x0000000410107981 */ /* 0x000ea2000c2e1d00 */
[----:B---3--:R-:W-:Y:S01]  /*05d0*/  FADD R3, R12, 9.9999997473787516356e-06 ;  /* 0x3727c5ac0c037421 */ /* 0x008fe20000000000 */
[----:B------:R-:W-:Y:S01]  /*05e0*/  FADD R14, R14, 9.9999997473787516356e-06 ;  /* 0x3727c5ac0e0e7421 */ /* 0x000fe20000000000 */
[----:B------:R-:W-:-:S04]  /*05f0*/  FADD R8, R13, 9.9999997473787516356e-06 ;  /* 0x3727c5ac0d087421 */ /* 0x000fc80000000000 */
[----:B------:R-:W0:Y:S01]  /*0600*/  MUFU.SQRT R3, R3 ;  /* 0x0000000300037308 */ /* 0x000e220000002000 */
[----:B------:R-:W-:Y:S01]  /*0610*/  FADD R15, R15, 9.9999997473787516356e-06 ;  /* 0x3727c5ac0f0f7421 */ /* 0x000fe20000000000 */
[----:B------:R-:W-:-:S06]  /*0620*/  FFMA R6, R6, R25, R10 ;  /* 0x0000001906067223 */ /* 0x000fcc000000000a */
[----:B------:R-:W1:Y:S08]  /*0630*/  MUFU.SQRT R9, R14 ;  /* 0x0000000e00097308 */ /* 0x000e700000002000 */
[----:B------:R-:W3:Y:S01]  /*0640*/  MUFU.SQRT R8, R8 ;  /* 0x0000000800087308 */ /* 0x000ee20000002000 */
[----:B0-----:R-:W-:-:S07]  /*0650*/  FSETP.GT.AND P6, PT, R3, 8.50705917302346158658e+37, PT ;  /* 0x7e8000000300780b */ /* 0x001fce0003fc4000 */
[----:B------:R-:W0:Y:S01]  /*0660*/  MUFU.SQRT R10, R15 ;  /* 0x0000000f000a7308 */ /* 0x000e220000002000 */
[C---:B-1----:R-:W-:Y:S02]  /*0670*/  FSETP.GT.AND P3, PT, R9.reuse, 8.50705917302346158658e+37, PT ;  /* 0x7e8000000900780b */ /* 0x042fe40003f64000 */
[----:B------:R-:W-:Y:S02]  /*0680*/  FSETP.GEU.AND P0, PT, R9, 1.175494350822287508e-38, PT ;  /* 0x008000000900780b */ /* 0x000fe40003f0e000 */
[C---:B---3--:R-:W-:Y:S01]  /*0690*/  FSETP.GT.AND P5, PT, R8.reuse, 8.50705917302346158658e+37, PT ;  /* 0x7e8000000800780b */ /* 0x048fe20003fa4000 */
[----:B------:R-:W-:Y:S01]  /*06a0*/  FFMA R7, R7, R28, R11 ;  /* 0x0000001c07077223 */ /* 0x000fe2000000000b */
[----:B------:R-:W-:Y:S02]  /*06b0*/  FSETP.GEU.AND P1, PT, R8, 1.175494350822287508e-38, PT ;  /* 0x008000000800780b */ /* 0x000fe40003f2e000 */
[C---:B------:R-:W-:Y:S01]  /*06c0*/  FSETP.GEU.AND P4, PT, R3.reuse, 1.175494350822287508e-38, PT ;  /* 0x008000000300780b */ /* 0x040fe20003f8e000 */
[----:B------:R-:W-:Y:S01]  /*06d0*/  @P6 FMUL R3, R3, 0.25 ;  /* 0x3e80000003036820 */ /* 0x000fe20000400000 */
[----:B0-----:R-:W-:-:S02]  /*06e0*/  FSETP.GT.AND P2, PT, R10, 8.50705917302346158658e+37, PT ;  /* 0x7e8000000a00780b */ /* 0x001fc40003f44000 */
[----:B------:R-:W-:Y:S02]  /*06f0*/  FSEL R11, R0, 1, P6 ;  /* 0x3f800000000b7808 */ /* 0x000fe40003000000 */
[----:B------:R-:W-:Y:S01]  /*0700*/  FSETP.GEU.AND P6, PT, R10, 1.175494350822287508e-38, PT ;  /* 0x008000000a00780b */ /* 0x000fe20003fce000 */
[----:B------:R-:W-:Y:S02]  /*0710*/  @P3 FMUL R9, R9, 0.25 ;  /* 0x3e80000009093820 */ /* 0x000fe40000400000 */
[----:B------:R-:W-:Y:S02]  /*0720*/  @P5 FMUL R8, R8, 0.25 ;  /* 0x3e80000008085820 */ /* 0x000fe40000400000 */
[----:B------:R-:W-:Y:S02]  /*0730*/  @!P0 FMUL R9, R9, 16777216 ;  /* 0x4b80000009098820 */ /* 0x000fe40000400000 */
[----:B------:R-:W-:Y:S02]  /*0740*/  @!P1 FMUL R8, R8, 16777216 ;  /* 0x4b80000008089820 */ /* 0x000fe40000400000 */
[----:B------:R-:W-:Y:S01]  /*0750*/  @P2 FMUL R10, R10, 0.25 ;  /* 0x3e8000000a0a2820 */ /* 0x000fe20000400000 */
[----:B------:R-:W-:Y:S01]  /*0760*/  @!P4 FMUL R3, R3, 16777216 ;  /* 0x4b8000000303c820 */ /* 0x000fe20000400000 */
[----:B------:R-:W0:Y:S02]  /*0770*/  MUFU.RCP R9, R9 ;  /* 0x0000000900097308 */ /* 0x000e240000001000 */
[----:B------:R-:W-:Y:S01]  /*0780*/  @!P6 FMUL R10, R10, 16777216 ;  /* 0x4b8000000a0ae820 */ /* 0x000fe20000400000 */
[----:B------:R-:W-:-:S05]  /*0790*/  FSEL R14, R0, 1, P3 ;  /* 0x3f800000000e7808 */ /* 0x000fca0001800000 */
[----:B------:R-:W1:Y:S01]  /*07a0*/  MUFU.RCP R8, R8 ;  /* 0x0000000800087308 */ /* 0x000e620000001000 */
[----:B------:R-:W-:-:S07]  /*07b0*/  @!P0 FMUL R14, R14, 16777216 ;  /* 0x4b8000000e0e8820 */ /* 0x000fce0000400000 */
[----:B------:R3:W4:Y:S01]  /*07c0*/  MUFU.RCP R12, R3 ;  /* 0x00000003000c7308 */ /* 0x0007220000001000 */
[----:B------:R-:W-:-:S07]  /*07d0*/  FSEL R13, R0, 1, P2 ;  /* 0x3f800000000d7808 */ /* 0x000fce0001000000 */
[----:B------:R-:W5:Y:S01]  /*07e0*/  MUFU.RCP R10, R10 ;  /* 0x0000000a000a7308 */ /* 0x000f620000001000 */
[----:B---3--:R-:W-:Y:S01]  /*07f0*/  FSEL R3, R0, 1, P5 ;  /* 0x3f80000000037808 */ /* 0x008fe20002800000 */
[----:B------:R-:W-:Y:S01]  /*0800*/  FADD R26, R30, -R26 ;  /* 0x8000001a1e1a7221 */ /* 0x000fe20000000000 */
[----:B0-----:R-:W-:Y:S01]  /*0810*/  FMUL R9, R9, R14 ;  /* 0x0000000e09097220 */ /* 0x001fe20000400000 */
[----:B------:R-:W-:Y:S01]  /*0820*/  @!P4 FMUL R11, R11, 16777216 ;  /* 0x4b8000000b0bc820 */ /* 0x000fe20000400000 */
[----:B------:R-:W-:Y:S01]  /*0830*/  FSETP.GTU.AND P3, PT, R7, RZ, PT ;  /* 0x000000ff0700720b */ /* 0x000fe20003f6c000 */
[----:B------:R-:W-:Y:S01]  /*0840*/  @!P1 FMUL R3, R3, 16777216 ;  /* 0x4b80000003039820 */ /* 0x000fe20000400000 */
[----:B------:R-:W-:Y:S01]  /*0850*/  @!P6 FMUL R13, R13, 16777216 ;  /* 0x4b8000000d0de820 */ /* 0x000fe20000400000 */
[----:B------:R-:W-:Y:S01]  /*0860*/  FMUL R9, R9, R26 ;  /* 0x0000001a09097220 */ /* 0x000fe20000400000 */
[----:B------:R-:W-:Y:S01]  /*0870*/  FSETP.GTU.AND P5, PT, R6, RZ, PT ;  /* 0x000000ff0600720b */ /* 0x000fe20003fac000 */
[----:B-1----:R-:W-:Y:S01]  /*0880*/  FMUL R8, R8, R3 ;  /* 0x0000000308087220 */ /* 0x002fe20000400000 */
[----:B----4-:R-:W-:Y:S01]  /*0890*/  FMUL R11, R12, R11 ;  /* 0x0000000b0c0b7220 */ /* 0x010fe20000400000 */
[----:B------:R-:W-:Y:S01]  /*08a0*/  FSEL R7, R7, RZ, P3 ;  /* 0x000000ff07077208 */ /* 0x000fe20001800000 */
[----:B------:R-:W-:Y:S01]  /*08b0*/  FADD R27, R31, -R27 ;  /* 0x8000001b1f1b7221 */ /* 0x000fe20000000000 */
[----:B------:R-:W-:Y:S01]  /*08c0*/  FMUL R8, R8, R29 ;  /* 0x0000001d08087220 */ /* 0x000fe20000400000 */
[----:B-----5:R-:W-:Y:S01]  /*08d0*/  FMUL R10, R10, R13 ;  /* 0x0000000d0a0a7220 */ /* 0x020fe20000400000 */
[----:B------:R-:W-:Y:S01]  /*08e0*/  FSEL R6, R6, RZ, P5 ;  /* 0x000000ff06067208 */ /* 0x000fe20002800000 */
[----:B------:R-:W-:Y:S01]  /*08f0*/  FMUL R11, R11, R24 ;  /* 0x000000180b0b7220 */ /* 0x000fe20000400000 */
[----:B------:R-:W-:Y:S01]  /*0900*/  FSETP.GTU.AND P0, PT, R5, RZ, PT ;  /* 0x000000ff0500720b */ /* 0x000fe20003f0c000 */
[----:B------:R-:W0:Y:S01]  /*0910*/  LDC.64 R12, c[0x0][0x238] ;  /* 0x00008e00ff0c7b82 */ /* 0x000e220000000a00 */
[----:B------:R-:W-:Y:S01]  /*0920*/  FSETP.GEU.AND P5, PT, R7, 6, PT ;  /* 0x40c000000700780b */ /* 0x000fe20003fae000 */
[----:B------:R-:W-:Y:S01]  /*0930*/  FMUL R10, R10, R27 ;  /* 0x0000001b0a0a7220 */ /* 0x000fe20000400000 */
[----:B------:R-:W-:-:S02]  /*0940*/  FSETP.GTU.AND P4, PT, R4, RZ, PT ;  /* 0x000000ff0400720b */ /* 0x000fc40003f8c000 */
[----:B------:R-:W-:Y:S02]  /*0950*/  FSEL R5, R5, RZ, P0 ;  /* 0x000000ff05057208 */ /* 0x000fe40000000000 */
[----:B------:R-:W-:Y:S02]  /*0960*/  FSETP.GEU.AND P0, PT, R6, 6, PT ;  /* 0x40c000000600780b */ /* 0x000fe40003f0e000 */
[----:B------:R-:W-:Y:S02]  /*0970*/  FSEL R4, R4, RZ, P4 ;  /* 0x000000ff04047208 */ /* 0x000fe40002000000 */
[----:B------:R-:W-:-:S04]  /*0980*/  FSETP.NAN.AND P4, PT, R7, R7, PT ;  /* 0x000000070700720b */ /* 0x000fc80003f88000 */
[----:B------:R-:W-:Y:S01]  /*0990*/  @P5 SEL R7, R7, 0x40c00000, P4 ;  /* 0x40c0000007075807 */ /* 0x000fe20002000000 */
[----:B0-----:R-:W-:-:S04]  /*09a0*/  IMAD.WIDE R2, R2, 0x4, R12 ;  /* 0x0000000402027825 */ /* 0x001fc800078e020c */
[----:B--2---:R-:W-:Y:S01]  /*09b0*/  FFMA R9, R18, R9, R22 ;  /* 0x0000000912097223 */ /* 0x004fe20000000016 */
[----:B------:R-:W-:Y:S01]  /*09c0*/  FFMA R8, R17, R8, R21 ;  /* 0x0000000811087223 */ /* 0x000fe20000000015 */
[----:B------:R-:W-:Y:S01]  /*09d0*/  FFMA R11, R16, R11, R20 ;  /* 0x0000000b100b7223 */ /* 0x000fe20000000014 */
[----:B------:R-:W-:Y:S02]  /*09e0*/  FFMA R19, R19, R10, R23 ;  /* 0x0000000a13137223 */ /* 0x000fe40000000017 */
[C---:B------:R-:W-:Y:S02]  /*09f0*/  FSETP.GTU.AND P1, PT, R9.reuse, RZ, PT ;  /* 0x000000ff0900720b */ /* 0x040fe40003f2c000 */
[----:B------:R-:W-:Y:S02]  /*0a00*/  FSETP.GTU.AND P2, PT, R8, RZ, PT ;  /* 0x000000ff0800720b */ /* 0x000fe40003f4c000 */
[----:B------:R-:W-:Y:S02]  /*0a10*/  FSEL R10, R9, RZ, P1 ;  /* 0x000000ff090a7208 */ /* 0x000fe40000800000 */
[----:B------:R-:W-:-:S02]  /*0a20*/  FSETP.GTU.AND P3, PT, R11, RZ, PT ;  /* 0x000000ff0b00720b */ /* 0x000fc40003f6c000 */
[----:B------:R-:W-:Y:S02]  /*0a30*/  FSETP.GEU.AND P1, PT, R5, 6, PT ;  /* 0x40c000000500780b */ /* 0x000fe40003f2e000 */
[----:B------:R-:W-:Y:S02]  /*0a40*/  FSETP.GTU.AND P6, PT, R19, RZ, PT ;  /* 0x000000ff1300720b */ /* 0x000fe40003fcc000 */
[----:B------:R-:W-:Y:S02]  /*0a50*/  FSEL R9, R8, RZ, P2 ;  /* 0x000000ff08097208 */ /* 0x000fe40001000000 */
[----:B------:R-:W-:Y:S02]  /*0a60*/  FSEL R8, R11, RZ, P3 ;  /* 0x000000ff0b087208 */ /* 0x000fe40001800000 */
[----:B------:R-:W-:Y:S02]  /*0a70*/  FSETP.NAN.AND P2, PT, R6, R6, PT ;  /* 0x000000060600720b */ /* 0x000fe40003f48000 */
[----:B------:R-:W-:-:S02]  /*0a80*/  FSETP.GEU.AND P3, PT, R4, 6, PT ;  /* 0x40c000000400780b */ /* 0x000fc40003f6e000 */
[----:B------:R-:W-:Y:S02]  /*0a90*/  FSETP.GEU.AND P5, PT, R10, 6, PT ;  /* 0x40c000000a00780b */ /* 0x000fe40003fae000 */
[----:B------:R-:W-:Y:S02]  /*0aa0*/  FSEL R11, R19, RZ, P6 ;  /* 0x000000ff130b7208 */ /* 0x000fe40003000000 */
[----:B------:R-:W-:Y:S02]  /*0ab0*/  FSETP.NAN.AND P6, PT, R5, R5, PT ;  /* 0x000000050500720b */ /* 0x000fe40003fc8000 */
[----:B------:R-:W-:Y:S02]  /*0ac0*/  @P0 SEL R6, R6, 0x40c00000, P2 ;  /* 0x40c0000006060807 */ /* 0x000fe40001000000 */
[----:B------:R-:W-:Y:S02]  /*0ad0*/  FSETP.GEU.AND P4, PT, R9, 6, PT ;  /* 0x40c000000900780b */ /* 0x000fe40003f8e000 */
[----:B------:R-:W-:-:S02]  /*0ae0*/  FSETP.GEU.AND P2, PT, R8, 6, PT ;  /* 0x40c000000800780b */ /* 0x000fc40003f4e000 */
[----:B------:R-:W-:Y:S02]  /*0af0*/  FSETP.GEU.AND P0, PT, R11, 6, PT ;  /* 0x40c000000b00780b */ /* 0x000fe40003f0e000 */
[----:B------:R-:W-:Y:S02]  /*0b00*/  @P1 SEL R5, R5, 0x40c00000, P6 ;  /* 0x40c0000005051807 */ /* 0x000fe40003000000 */
[----:B------:R-:W-:Y:S02]  /*0b10*/  FSETP.NAN.AND P6, PT, R4, R4, PT ;  /* 0x000000040400720b */ /* 0x000fe40003fc8000 */
[----:B------:R-:W-:Y:S02]  /*0b20*/  FSETP.NAN.AND P1, PT, R10, R10, PT ;  /* 0x0000000a0a00720b */ /* 0x000fe40003f28000 */
[----:B------:R-:W-:Y:S02]  /*0b30*/  @P3 SEL R4, R4, 0x40c00000, P6 ;  /* 0x40c0000004043807 */ /* 0x000fe40003000000 */
[----:B------:R-:W-:-:S02]  /*0b40*/  @P5 SEL R10, R10, 0x40c00000, P1 ;  /* 0x40c000000a0a5807 */ /* 0x000fc40000800000 */
[----:B------:R-:W-:Y:S02]  /*0b50*/  FSETP.NAN.AND P6, PT, R9, R9, PT ;  /* 0x000000090900720b */ /* 0x000fe40003fc8000 */
[C---:B------:R-:W-:Y:S02]  /*0b60*/  FSETP.NAN.AND P3, PT, R8.reuse, R8, PT ;  /* 0x000000080800720b */ /* 0x040fe40003f68000 */
[----:B------:R-:W-:Y:S02]  /*0b70*/  FSETP.NAN.AND P1, PT, R11, R11, PT ;  /* 0x0000000b0b00720b */ /* 0x000fe40003f28000 */
[----:B------:R-:W-:Y:S02]  /*0b80*/  @P4 SEL R9, R9, 0x40c00000, P6 ;  /* 0x40c0000009094807 */ /* 0x000fe40003000000 */
[----:B------:R-:W-:Y:S02]  /*0b90*/  @P2 SEL R8, R8, 0x40c00000, P3 ;  /* 0x40c0000008082807 */ /* 0x000fe40001800000 */
[----:B------:R-:W-:Y:S01]  /*0ba0*/  @P0 SEL R11, R11, 0x40c00000, P1 ;  /* 0x40c000000b0b0807 */ /* 0x000fe20000800000 */
[----:B------:R-:W-:Y:S04]  /*0bb0*/  STG.E.128 desc[UR4][R2.64], R4 ;  /* 0x0000000402007986 */ /* 0x000fe8000c101d04 */
[----:B------:R-:W-:Y:S01]  /*0bc0*/  STG.E.128 desc[UR4][R2.64+0x800], R8 ;  /* 0x0008000802007986 */ /* 0x000fe2000c101d04 */
[----:B------:R-:W-:Y:S05]  /*0bd0*/  EXIT ;  /* 0x000000000000794d */ /* 0x000fea0003800000 */
.L_x_0:
[----:B------:R-:W-:-:S00]  /*0be0*/  BRA `(.L_x_0) ;  /* 0xfffffffc00fc7947 */ /* 0x000fc0000383ffff */
[----:B------:R-:W-:-:S00]  /*0bf0*/  NOP ;  /* 0x0000000000007918 */ /* 0x000fc00000000000 */
        /* <DEDUP_REMOVED lines=8> */
.L_x_1:


//--------------------- .nv.global.init           --------------------------
	.section	.nv.global.init,"aw",@progbits
.nv.global.init:
	.type		_$_str,@object
	.size		_$_str,(_$_str_$_2 - _$_str)
_$_str:
        /*0000*/ 	.byte	0x5f, 0x5f, 0x43, 0x55, 0x44, 0x41, 0x5f, 0x46, 0x54, 0x5a, 0x00
	.type		_$_str_$_2,@object
	.size		_$_str_$_2,(.L_1 - _$_str_$_2)
_$_str_$_2:
        /*000b*/ 	.byte	0x5f, 0x5f, 0x43, 0x55, 0x44, 0x41, 0x5f, 0x50, 0x52, 0x45, 0x43, 0x5f, 0x53, 0x51, 0x52, 0x54
        /*001b*/ 	.byte	0x00
.L_1:


//--------------------- .nv.constant0.triton_poi_fused__native_batch_norm_legit_no_training_hardtanh_19 --------------------------
	.section	.nv.constant0.triton_poi_fused__native_batch_norm_legit_no_training_hardtanh_19,"a",@progbits
	.sectionflags	@""
	.align	4
.nv.constant0.triton_poi_fused__native_batch_norm_legit_no_training_hardtanh_19:
	.zero		580
